	.headerflags	@"EF_CUDA_TEXMODE_UNIFIED EF_CUDA_64BIT_ADDRESS EF_CUDA_ACCELERATORS EF_CUDA_SM90 EF_CUDA_VIRTUAL_SM(EF_CUDA_SM90)"
	.elftype	@"ET_EXEC"


//--------------------- .nv.info                  --------------------------
	.section	.nv.info,"",@"SHT_CUDA_INFO"
	.align	4


	//----- nvinfo : EIATTR_REGCOUNT
	.align		4
        /*0000*/ 	.byte	0x04, 0x2f
        /*0002*/ 	.short	(.L_3 - .L_2)
	.align		4
.L_2:
        /*0004*/ 	.word	index@(triton_poi_fused_add_div_mean_mul_pow_sqrt_1)
        /*0008*/ 	.word	0x00000014


	//----- nvinfo : EIATTR_MIN_STACK_SIZE
	.align		4
.L_3:
        /*000c*/ 	.byte	0x04, 0x12
        /*000e*/ 	.short	(.L_5 - .L_4)
	.align		4
.L_4:
        /*0010*/ 	.word	index@(triton_poi_fused_add_div_mean_mul_pow_sqrt_1)
        /*0014*/ 	.word	0x00000000


	//----- nvinfo : EIATTR_FRAME_SIZE
	.align		4
.L_5:
        /*0018*/ 	.byte	0x04, 0x11
        /*001a*/ 	.short	(.L_7 - .L_6)
	.align		4
.L_6:
        /*001c*/ 	.word	index@(triton_poi_fused_add_div_mean_mul_pow_sqrt_1)
        /*0020*/ 	.word	0x00000000


	//----- nvinfo : EIATTR_MIN_STACK_SIZE
	.align		4
.L_7:
        /*0024*/ 	.byte	0x04, 0x12
        /*0026*/ 	.short	(.L_9 - .L_8)
	.align		4
.L_8:
        /*0028*/ 	.word	index@(triton_poi_fused_add_div_mean_mul_pow_sqrt_1)
        /*002c*/ 	.word	0x00000000
.L_9:


//--------------------- .nv.info.triton_poi_fused_add_div_mean_mul_pow_sqrt_1 --------------------------
	.section	.nv.info.triton_poi_fused_add_div_mean_mul_pow_sqrt_1,"",@"SHT_CUDA_INFO"
	.sectionflags	@""
	.align	4


	//----- nvinfo : EIATTR_CUDA_API_VERSION
	.align		4
        /*0000*/ 	.byte	0x04, 0x37
        /*0002*/ 	.short	(.L_11 - .L_10)
.L_10:
        /*0004*/ 	.word	0x0000007c


	//----- nvinfo : EIATTR_KPARAM_INFO
	.align		4
.L_11:
        /*0008*/ 	.byte	0x04, 0x17
        /*000a*/ 	.short	(.L_13 - .L_12)
.L_12:
        /*000c*/ 	.word	0x00000000
        /*0010*/ 	.short	0x0004
        /*0012*/ 	.short	0x0020
        /*0014*/ 	.byte	0x00, 0xf0, 0x11, 0x00


	//----- nvinfo : EIATTR_KPARAM_INFO
	.align		4
.L_13:
        /*0018*/ 	.byte	0x04, 0x17
        /*001a*/ 	.short	(.L_15 - .L_14)
.L_14:
        /*001c*/ 	.word	0x00000000
        /*0020*/ 	.short	0x0003
        /*0022*/ 	.short	0x0018
        /*0024*/ 	.byte	0x00, 0xf4, 0x21, 0x00


	//----- nvinfo : EIATTR_KPARAM_INFO
	.align		4
.L_15:
        /*0028*/ 	.byte	0x04, 0x17
        /*002a*/ 	.short	(.L_17 - .L_16)
.L_16:
        /*002c*/ 	.word	0x00000000
        /*0030*/ 	.short	0x0002
        /*0032*/ 	.short	0x0010
        /*0034*/ 	.byte	0x00, 0xf4, 0x21, 0x00


	//----- nvinfo : EIATTR_KPARAM_INFO
	.align		4
.L_17:
        /*0038*/ 	.byte	0x04, 0x17
        /*003a*/ 	.short	(.L_19 - .L_18)
.L_18:
        /*003c*/ 	.word	0x00000000
        /*0040*/ 	.short	0x0001
        /*0042*/ 	.short	0x0008
        /*0044*/ 	.byte	0x00, 0xf4, 0x21, 0x00


	//----- nvinfo : EIATTR_KPARAM_INFO
	.align		4
.L_19:
        /*0048*/ 	.byte	0x04, 0x17
        /*004a*/ 	.short	(.L_21 - .L_20)
.L_20:
        /*004c*/ 	.word	0x00000000
        /*0050*/ 	.short	0x0000
        /*0052*/ 	.short	0x0000
        /*0054*/ 	.byte	0x00, 0xf4, 0x21, 0x00


	//----- nvinfo : EIATTR_SPARSE_MMA_MASK
	.align		4
.L_21:
        /*0058*/ 	.byte	0x03, 0x50
        /*005a*/ 	.short	0x0000


	//----- nvinfo : EIATTR_MAXREG_COUNT
	.align		4
        /*005c*/ 	.byte	0x03, 0x1b
        /*005e*/ 	.short	0x00ff


	//----- nvinfo : EIATTR_EXIT_INSTR_OFFSETS
	.align		4
        /*0060*/ 	.byte	0x04, 0x1c
        /*0062*/ 	.short	(.L_23 - .L_22)


	//   ....[0]....
.L_22:
        /*0064*/ 	.word	0x000002f0


	//   ....[1]....
        /*0068*/ 	.word	0x00000310


	//----- nvinfo : EIATTR_REQNTID
	.align		4
.L_23:
        /*006c*/ 	.byte	0x04, 0x10
        /*006e*/ 	.short	(.L_25 - .L_24)
.L_24:
        /*0070*/ 	.word	0x00000080
        /*0074*/ 	.word	0x00000001
        /*0078*/ 	.word	0x00000001


	//----- nvinfo : EIATTR_CBANK_PARAM_SIZE
	.align		4
.L_25:
        /*007c*/ 	.byte	0x03, 0x19
        /*007e*/ 	.short	0x0024


	//----- nvinfo : EIATTR_PARAM_CBANK
	.align		4
        /*0080*/ 	.byte	0x04, 0x0a
        /*0082*/ 	.short	(.L_27 - .L_26)
	.align		4
.L_26:
        /*0084*/ 	.word	index@(.nv.constant0.triton_poi_fused_add_div_mean_mul_pow_sqrt_1)
        /*0088*/ 	.short	0x0210
        /*008a*/ 	.short	0x0024


	//----- nvinfo : EIATTR_SW_WAR
	.align		4
.L_27:
        /*008c*/ 	.byte	0x04, 0x36
        /*008e*/ 	.short	(.L_29 - .L_28)
.L_28:
        /*0090*/ 	.word	0x00000008
.L_29:


//--------------------- .nv.callgraph             --------------------------
	.section	.nv.callgraph,"",@"SHT_CUDA_CALLGRAPH"
	.align	4
	.sectionentsize	8
	.align		4
        /*0000*/ 	.word	0x00000000
	.align		4
        /*0004*/ 	.word	0xffffffff
	.align		4
        /*0008*/ 	.word	0x00000000
	.align		4
        /*000c*/ 	.word	0xfffffffe
	.align		4
        /*0010*/ 	.word	0x00000000
	.align		4
        /*0014*/ 	.word	0xfffffffd
	.align		4
        /*0018*/ 	.word	0x00000000
	.align		4
        /*001c*/ 	.word	0xfffffffc


//--------------------- .nv.constant4             --------------------------
	.section	.nv.constant4,"a",@progbits
	.align	8
	.align		8
.nv.constant4:
        /*0000*/ 	.dword	_$_str
	.align		8
        /*0008*/ 	.dword	_$_str_$_2


//--------------------- .text.triton_poi_fused_add_div_mean_mul_pow_sqrt_1 --------------------------
	.section	.text.triton_poi_fused_add_div_mean_mul_pow_sqrt_1,"ax",@progbits
	.align	128
        .global         triton_poi_fused_add_div_mean_mul_pow_sqrt_1
        .type           triton_poi_fused_add_div_mean_mul_pow_sqrt_1,@function
        .size           triton_poi_fused_add_div_mean_mul_pow_sqrt_1,(.L_x_1 - triton_poi_fused_add_div_mean_mul_pow_sqrt_1)
        .other          triton_poi_fused_add_div_mean_mul_pow_sqrt_1,@"STO_CUDA_ENTRY STV_DEFAULT"
triton_poi_fused_add_div_mean_mul_pow_sqrt_1:
.text.triton_poi_fused_add_div_mean_mul_pow_sqrt_1:
[----:B------:R-:W0:Y:S02]  /*0000*/  LDC R1, c[0x0][0x28] ;  /* 0x00000a00ff017b82 */ /* 0x000e240000000800 */
[----:B------:R-:W1:Y:S01]  /*0010*/  S2R R0, SR_TID.X ;  /* 0x0000000000007919 */ /* 0x000e620000002100 */
[----:B------:R-:W2:Y:S01]  /*0020*/  LDC.64 R4, c[0x0][0x218] ;  /* 0x00008600ff047b82 */ /* 0x000ea20000000a00 */
[----:B------:R-:W-:Y:S01]  /*0030*/  CS2R R14, SRZ ;  /* 0x00000000000e7805 */ /* 0x000fe2000001ff00 */
[----:B------:R-:W-:Y:S01]  /*0040*/  ULDC.64 UR4, c[0x0][0x208] ;  /* 0x0000820000047ab9 */ /* 0x000fe20000000a00 */
[----:B------:R-:W3:Y:S01]  /*0050*/  S2R R3, SR_CTAID.X ;  /* 0x0000000000037919 */ /* 0x000ee20000002500 */
[----:B------:R-:W-:-:S04]  /*0060*/  CS2R R16, SRZ ;  /* 0x0000000000107805 */ /* 0x000fc8000001ff00 */
[----:B------:R-:W4:Y:S08]  /*0070*/  LDC.64 R10, c[0x0][0x210] ;  /* 0x00008400ff0a7b82 */ /* 0x000f300000000a00 */
[----:B------:R-:W5:Y:S01]  /*0080*/  LDC.64 R12, c[0x0][0x220] ;  /* 0x00008800ff0c7b82 */ /* 0x000f620000000a00 */
[----:B-1----:R-:W-:-:S04]  /*0090*/  LOP3.LUT R0, R0, 0x7f, RZ, 0xc0, !PT ;  /* 0x0000007f00007812 */ /* 0x002fc800078ec0ff */
[----:B---3--:R-:W-:-:S04]  /*00a0*/  LEA R0, R3, R0, 0x7 ;  /* 0x0000000003007211 */ /* 0x008fc800078e38ff */
[----:B------:R-:W-:Y:S02]  /*00b0*/  SHF.R.S32.HI R3, RZ, 0x1f, R0 ;  /* 0x0000001fff037819 */ /* 0x000fe40000011400 */
[----:B------:R-:W-:Y:S02]  /*00c0*/  ISETP.GE.AND P2, PT, R0, 0x100, PT ;  /* 0x000001000000780c */ /* 0x000fe40003f46270 */
[----:B------:R-:W-:-:S04]  /*00d0*/  LEA.HI R3, R3, R0, RZ, 0x2 ;  /* 0x0000000003037211 */ /* 0x000fc800078f10ff */
[----:B------:R-:W-:-:S05]  /*00e0*/  LOP3.LUT R3, R3, 0xfffffffc, RZ, 0xc0, !PT ;  /* 0xfffffffc03037812 */ /* 0x000fca00078ec0ff */
[----:B--2---:R-:W-:-:S05]  /*00f0*/  IMAD.WIDE R8, R3, 0x4, R4 ;  /* 0x0000000403087825 */ /* 0x004fca00078e0204 */
[----:B------:R-:W2:Y:S04]  /*0100*/  @!P2 LDG.E.EL R15, desc[UR4][R8.64+0x4] ;  /* 0x00000404080fa981 */ /* 0x000ea8000c2e1900 */
[----:B------:R-:W3:Y:S04]  /*0110*/  @!P2 LDG.E.EL R14, desc[UR4][R8.64] ;  /* 0x00000004080ea981 */ /* 0x000ee8000c2e1900 */
[----:B------:R-:W3:Y:S04]  /*0120*/  @!P2 LDG.E.EL R16, desc[UR4][R8.64+0x8] ;  /* 0x000008040810a981 */ /* 0x000ee8000c2e1900 */
[----:B------:R-:W3:Y:S01]  /*0130*/  @!P2 LDG.E.EL R17, desc[UR4][R8.64+0xc] ;  /* 0x00000c040811a981 */ /* 0x000ee2000c2e1900 */
[----:B------:R-:W-:Y:S01]  /*0140*/  HFMA2.MMA R2, -RZ, RZ, 0, 0 ;  /* 0x00000000ff027435 */ /* 0x000fe200000001ff */
[----:B------:R-:W-:Y:S01]  /*0150*/  IMAD.WIDE R6, R0, 0x4, R4 ;  /* 0x0000000400067825 */ /* 0x000fe200078e0204 */
[----:B------:R-:W-:-:S08]  /*0160*/  IADD3 R3, R0, -R3, RZ ;  /* 0x8000000300037210 */ /* 0x000fd00007ffe0ff */
[----:B------:R-:W3:Y:S01]  /*0170*/  @!P2 LDG.E R2, desc[UR4][R6.64] ;  /* 0x000000040602a981 */ /* 0x000ee2000c1e1900 */
[----:B----4-:R-:W-:-:S04]  /*0180*/  IMAD.WIDE R4, R3, 0x4, R10 ;  /* 0x0000000403047825 */ /* 0x010fc800078e020a */
[----:B-----5:R-:W-:Y:S01]  /*0190*/  IMAD.WIDE R10, R3, 0x4, R12 ;  /* 0x00000004030a7825 */ /* 0x020fe200078e020c */
[----:B------:R-:W-:-:S06]  /*01a0*/  CS2R R12, SRZ ;  /* 0x00000000000c7805 */ /* 0x000fcc000001ff00 */
[----:B------:R1:W4:Y:S04]  /*01b0*/  @!P2 LDG.E.EL R12, desc[UR4][R4.64] ;  /* 0x00000004040ca981 */ /* 0x000328000c2e1900 */
[----:B------:R-:W4:Y:S01]  /*01c0*/  @!P2 LDG.E.EL R13, desc[UR4][R10.64] ;  /* 0x000000040a0da981 */ /* 0x000f22000c2e1900 */
[----:B------:R-:W-:Y:S01]  /*01d0*/  MOV R3, 0x3e800000 ;  /* 0x3e80000000037802 */ /* 0x000fe20000000f00 */
[----:B-1----:R-:W1:Y:S01]  /*01e0*/  LDC.64 R4, c[0x0][0x228] ;  /* 0x00008a00ff047b82 */ /* 0x002e620000000a00 */
[----:B--2---:R-:W-:-:S04]  /*01f0*/  FMUL R15, R15, R15 ;  /* 0x0000000f0f0f7220 */ /* 0x004fc80000400000 */
[----:B---3--:R-:W-:-:S04]  /*0200*/  FFMA R15, R14, R14, R15 ;  /* 0x0000000e0e0f7223 */ /* 0x008fc8000000000f */
[----:B------:R-:W-:-:S04]  /*0210*/  FFMA R16, R16, R16, R15 ;  /* 0x0000001010107223 */ /* 0x000fc8000000000f */
[----:B------:R-:W-:-:S04]  /*0220*/  FFMA R16, R17, R17, R16 ;  /* 0x0000001111107223 */ /* 0x000fc80000000010 */
[----:B------:R-:W-:-:S04]  /*0230*/  FFMA R16, R16, R3, 9.9999997473787516356e-06 ;  /* 0x3727c5ac10107423 */ /* 0x000fc80000000003 */
[----:B------:R-:W2:Y:S02]  /*0240*/  MUFU.SQRT R6, R16 ;  /* 0x0000001000067308 */ /* 0x000ea40000002000 */
[C---:B--2---:R-:W-:Y:S02]  /*0250*/  FSETP.GT.AND P0, PT, R6.reuse, 8.50705917302346158658e+37, PT ;  /* 0x7e8000000600780b */ /* 0x044fe40003f04000 */
[----:B------:R-:W-:-:S11]  /*0260*/  FSETP.GEU.AND P1, PT, R6, 1.175494350822287508e-38, PT ;  /* 0x008000000600780b */ /* 0x000fd60003f2e000 */
[----:B------:R-:W-:Y:S01]  /*0270*/  @P0 FMUL R6, R6, 0.25 ;  /* 0x3e80000006060820 */ /* 0x000fe20000400000 */
[----:B------:R-:W-:-:S03]  /*0280*/  @P0 FMUL R2, R2, 0.25 ;  /* 0x3e80000002020820 */ /* 0x000fc60000400000 */
[----:B------:R-:W-:Y:S01]  /*0290*/  @!P1 FMUL R6, R6, 16777216 ;  /* 0x4b80000006069820 */ /* 0x000fe20000400000 */
[----:B------:R-:W-:-:S03]  /*02a0*/  @!P1 FMUL R2, R2, 16777216 ;  /* 0x4b80000002029820 */ /* 0x000fc60000400000 */
[----:B------:R-:W2:Y:S02]  /*02b0*/  MUFU.RCP R3, R6 ;  /* 0x0000000600037308 */ /* 0x000ea40000001000 */
[----:B--2---:R-:W-:Y:S01]  /*02c0*/  FMUL R8, R3, R2 ;  /* 0x0000000203087220 */ /* 0x004fe20000400000 */
[----:B-1----:R-:W-:-:S04]  /*02d0*/  IMAD.WIDE R2, R0, 0x4, R4 ;  /* 0x0000000400027825 */ /* 0x002fc800078e0204 */
[----:B----4-:R-:W-:Y:S01]  /*02e0*/  FFMA R13, R8, R12, R13 ;  /* 0x0000000c080d7223 */ /* 0x010fe2000000000d */
[----:B------:R-:W-:Y:S06]  /*02f0*/  @P2 EXIT ;  /* 0x000000000000294d */ /* 0x000fec0003800000 */
[----:B------:R-:W-:Y:S01]  /*0300*/  STG.E desc[UR4][R2.64], R13 ;  /* 0x0000000d02007986 */ /* 0x000fe2000c101904 */
[----:B------:R-:W-:Y:S05]  /*0310*/  EXIT ;  /* 0x000000000000794d */ /* 0x000fea0003800000 */
.L_x_0:
[----:B------:R-:W-:-:S00]  /*0320*/  BRA `(.L_x_0) ;  /* 0xfffffffc00fc7947 */ /* 0x000fc0000383ffff */
[----:B------:R-:W-:-:S00]  /*0330*/  NOP ;  /* 0x0000000000007918 */ /* 0x000fc00000000000 */
        /* <DEDUP_REMOVED lines=12> */
.L_x_1:


//--------------------- .nv.global.init           --------------------------
	.section	.nv.global.init,"aw",@progbits
.nv.global.init:
	.type		_$_str,@object
	.size		_$_str,(_$_str_$_2 - _$_str)
_$_str:
        /*0000*/ 	.byte	0x5f, 0x5f, 0x43, 0x55, 0x44, 0x41, 0x5f, 0x46, 0x54, 0x5a, 0x00
	.type		_$_str_$_2,@object
	.size		_$_str_$_2,(.L_1 - _$_str_$_2)
_$_str_$_2:
        /*000b*/ 	.byte	0x5f, 0x5f, 0x43, 0x55, 0x44, 0x41, 0x5f, 0x50, 0x52, 0x45, 0x43, 0x5f, 0x53, 0x51, 0x52, 0x54
        /*001b*/ 	.byte	0x00
.L_1:


//--------------------- .nv.constant0.triton_poi_fused_add_div_mean_mul_pow_sqrt_1 --------------------------
	.section	.nv.constant0.triton_poi_fused_add_div_mean_mul_pow_sqrt_1,"a",@progbits
	.sectionflags	@""
	.align	4
.nv.constant0.triton_poi_fused_add_div_mean_mul_pow_sqrt_1:
	.zero		564
